	.headerflags	@"EF_CUDA_TEXMODE_UNIFIED EF_CUDA_64BIT_ADDRESS EF_CUDA_ACCELERATORS EF_CUDA_SM90 EF_CUDA_VIRTUAL_SM(EF_CUDA_SM90)"
	.elftype	@"ET_EXEC"


//--------------------- .nv.info                  --------------------------
	.section	.nv.info,"",@"SHT_CUDA_INFO"
	.align	4


	//----- nvinfo : EIATTR_REGCOUNT
	.align		4
        /*0000*/ 	.byte	0x04, 0x2f
        /*0002*/ 	.short	(.L_3 - .L_2)
	.align		4
.L_2:
        /*0004*/ 	.word	index@(triton_poi_fused__native_batch_norm_legit_no_training_add_relu_11)
        /*0008*/ 	.word	0x00000027


	//----- nvinfo : EIATTR_MIN_STACK_SIZE
	.align		4
.L_3:
        /*000c*/ 	.byte	0x04, 0x12
        /*000e*/ 	.short	(.L_5 - .L_4)
	.align		4
.L_4:
        /*0010*/ 	.word	index@(triton_poi_fused__native_batch_norm_legit_no_training_add_relu_11)
        /*0014*/ 	.word	0x00000000


	//----- nvinfo : EIATTR_FRAME_SIZE
	.align		4
.L_5:
        /*0018*/ 	.byte	0x04, 0x11
        /*001a*/ 	.short	(.L_7 - .L_6)
	.align		4
.L_6:
        /*001c*/ 	.word	index@(triton_poi_fused__native_batch_norm_legit_no_training_add_relu_11)
        /*0020*/ 	.word	0x00000000


	//----- nvinfo : EIATTR_MIN_STACK_SIZE
	.align		4
.L_7:
        /*0024*/ 	.byte	0x04, 0x12
        /*0026*/ 	.short	(.L_9 - .L_8)
	.align		4
.L_8:
        /*0028*/ 	.word	index@(triton_poi_fused__native_batch_norm_legit_no_training_add_relu_11)
        /*002c*/ 	.word	0x00000000
.L_9:


//--------------------- .nv.info.triton_poi_fused__native_batch_norm_legit_no_training_add_relu_11 --------------------------
	.section	.nv.info.triton_poi_fused__native_batch_norm_legit_no_training_add_relu_11,"",@"SHT_CUDA_INFO"
	.sectionflags	@""
	.align	4


	//----- nvinfo : EIATTR_CUDA_API_VERSION
	.align		4
        /*0000*/ 	.byte	0x04, 0x37
        /*0002*/ 	.short	(.L_11 - .L_10)
.L_10:
        /*0004*/ 	.word	0x0000007c


	//----- nvinfo : EIATTR_KPARAM_INFO
	.align		4
.L_11:
        /*0008*/ 	.byte	0x04, 0x17
        /*000a*/ 	.short	(.L_13 - .L_12)
.L_12:
        /*000c*/ 	.word	0x00000000
        /*0010*/ 	.short	0x0007
        /*0012*/ 	.short	0x0038
        /*0014*/ 	.byte	0x00, 0xf0, 0x11, 0x00


	//----- nvinfo : EIATTR_KPARAM_INFO
	.align		4
.L_13:
        /*0018*/ 	.byte	0x04, 0x17
        /*001a*/ 	.short	(.L_15 - .L_14)
.L_14:
        /*001c*/ 	.word	0x00000000
        /*0020*/ 	.short	0x0006
        /*0022*/ 	.short	0x0030
        /*0024*/ 	.byte	0x00, 0xf4, 0x21, 0x00


	//----- nvinfo : EIATTR_KPARAM_INFO
	.align		4
.L_15:
        /*0028*/ 	.byte	0x04, 0x17
        /*002a*/ 	.short	(.L_17 - .L_16)
.L_16:
        /*002c*/ 	.word	0x00000000
        /*0030*/ 	.short	0x0005
        /*0032*/ 	.short	0x0028
        /*0034*/ 	.byte	0x00, 0xf4, 0x21, 0x00


	//----- nvinfo : EIATTR_KPARAM_INFO
	.align		4
.L_17:
        /*0038*/ 	.byte	0x04, 0x17
        /*003a*/ 	.short	(.L_19 - .L_18)
.L_18:
        /*003c*/ 	.word	0x00000000
        /*0040*/ 	.short	0x0004
        /*0042*/ 	.short	0x0020
        /*0044*/ 	.byte	0x00, 0xf4, 0x21, 0x00


	//----- nvinfo : EIATTR_KPARAM_INFO
	.align		4
.L_19:
        /*0048*/ 	.byte	0x04, 0x17
        /*004a*/ 	.short	(.L_21 - .L_20)
.L_20:
        /*004c*/ 	.word	0x00000000
        /*0050*/ 	.short	0x0003
        /*0052*/ 	.short	0x0018
        /*0054*/ 	.byte	0x00, 0xf4, 0x21, 0x00


	//----- nvinfo : EIATTR_KPARAM_INFO
	.align		4
.L_21:
        /*0058*/ 	.byte	0x04, 0x17
        /*005a*/ 	.short	(.L_23 - .L_22)
.L_22:
        /*005c*/ 	.word	0x00000000
        /*0060*/ 	.short	0x0002
        /*0062*/ 	.short	0x0010
        /*0064*/ 	.byte	0x00, 0xf4, 0x21, 0x00


	//----- nvinfo : EIATTR_KPARAM_INFO
	.align		4
.L_23:
        /*0068*/ 	.byte	0x04, 0x17
        /*006a*/ 	.short	(.L_25 - .L_24)
.L_24:
        /*006c*/ 	.word	0x00000000
        /*0070*/ 	.short	0x0001
        /*0072*/ 	.short	0x0008
        /*0074*/ 	.byte	0x00, 0xf4, 0x21, 0x00


	//----- nvinfo : EIATTR_KPARAM_INFO
	.align		4
.L_25:
        /*0078*/ 	.byte	0x04, 0x17
        /*007a*/ 	.short	(.L_27 - .L_26)
.L_26:
        /*007c*/ 	.word	0x00000000
        /*0080*/ 	.short	0x0000
        /*0082*/ 	.short	0x0000
        /*0084*/ 	.byte	0x00, 0xf4, 0x21, 0x00


	//----- nvinfo : EIATTR_SPARSE_MMA_MASK
	.align		4
.L_27:
        /*0088*/ 	.byte	0x03, 0x50
        /*008a*/ 	.short	0x0000


	//----- nvinfo : EIATTR_MAXREG_COUNT
	.align		4
        /*008c*/ 	.byte	0x03, 0x1b
        /*008e*/ 	.short	0x00ff


	//----- nvinfo : EIATTR_EXIT_INSTR_OFFSETS
	.align		4
        /*0090*/ 	.byte	0x04, 0x1c
        /*0092*/ 	.short	(.L_29 - .L_28)


	//   ....[0]....
.L_28:
        /*0094*/ 	.word	0x000007d0


	//----- nvinfo : EIATTR_REQNTID
	.align		4
.L_29:
        /*0098*/ 	.byte	0x04, 0x10
        /*009a*/ 	.short	(.L_31 - .L_30)
.L_30:
        /*009c*/ 	.word	0x00000080
        /*00a0*/ 	.word	0x00000001
        /*00a4*/ 	.word	0x00000001


	//----- nvinfo : EIATTR_CBANK_PARAM_SIZE
	.align		4
.L_31:
        /*00a8*/ 	.byte	0x03, 0x19
        /*00aa*/ 	.short	0x003c


	//----- nvinfo : EIATTR_PARAM_CBANK
	.align		4
        /*00ac*/ 	.byte	0x04, 0x0a
        /*00ae*/ 	.short	(.L_33 - .L_32)
	.align		4
.L_32:
        /*00b0*/ 	.word	index@(.nv.constant0.triton_poi_fused__native_batch_norm_legit_no_training_add_relu_11)
        /*00b4*/ 	.short	0x0210
        /*00b6*/ 	.short	0x003c


	//----- nvinfo : EIATTR_SW_WAR
	.align		4
.L_33:
        /*00b8*/ 	.byte	0x04, 0x36
        /*00ba*/ 	.short	(.L_35 - .L_34)
.L_34:
        /*00bc*/ 	.word	0x00000008
.L_35:


//--------------------- .nv.callgraph             --------------------------
	.section	.nv.callgraph,"",@"SHT_CUDA_CALLGRAPH"
	.align	4
	.sectionentsize	8
	.align		4
        /*0000*/ 	.word	0x00000000
	.align		4
        /*0004*/ 	.word	0xffffffff
	.align		4
        /*0008*/ 	.word	0x00000000
	.align		4
        /*000c*/ 	.word	0xfffffffe
	.align		4
        /*0010*/ 	.word	0x00000000
	.align		4
        /*0014*/ 	.word	0xfffffffd
	.align		4
        /*0018*/ 	.word	0x00000000
	.align		4
        /*001c*/ 	.word	0xfffffffc


//--------------------- .nv.constant4             --------------------------
	.section	.nv.constant4,"a",@progbits
	.align	8
	.align		8
.nv.constant4:
        /*0000*/ 	.dword	_$_str
	.align		8
        /*0008*/ 	.dword	_$_str_$_2


//--------------------- .text.triton_poi_fused__native_batch_norm_legit_no_training_add_relu_11 --------------------------
	.section	.text.triton_poi_fused__native_batch_norm_legit_no_training_add_relu_11,"ax",@progbits
	.align	128
        .global         triton_poi_fused__native_batch_norm_legit_no_training_add_relu_11
        .type           triton_poi_fused__native_batch_norm_legit_no_training_add_relu_11,@function
        .size           triton_poi_fused__native_batch_norm_legit_no_training_add_relu_11,(.L_x_1 - triton_poi_fused__native_batch_norm_legit_no_training_add_relu_11)
        .other          triton_poi_fused__native_batch_norm_legit_no_training_add_relu_11,@"STO_CUDA_ENTRY STV_DEFAULT"
triton_poi_fused__native_batch_norm_legit_no_training_add_relu_11:
.text.triton_poi_fused__native_batch_norm_legit_no_training_add_relu_11:
[----:B------:R-:W-:Y:S01]  /*0000*/  LDC R1, c[0x0][0x28] ;  /* 0x00000a00ff017b82 */ /* 0x000fe20000000800 */
[----:B------:R-:W1:Y:S07]  /*0010*/  S2R R0, SR_TID.X ;  /* 0x0000000000007919 */ /* 0x000e6e0000002100 */
[----:B------:R-:W2:Y:S01]  /*0020*/  LDC.64 R4, c[0x0][0x220] ;  /* 0x00008800ff047b82 */ /* 0x000ea20000000a00 */
[----:B------:R-:W-:Y:S01]  /*0030*/  ULDC.64 UR4, c[0x0][0x208] ;  /* 0x0000820000047ab9 */ /* 0x000fe20000000a00 */
[----:B------:R-:W3:Y:S06]  /*0040*/  S2R R7, SR_CTAID.X ;  /* 0x0000000000077919 */ /* 0x000eec0000002500 */
[----:B------:R-:W4:Y:S08]  /*0050*/  LDC.64 R8, c[0x0][0x218] ;  /* 0x00008600ff087b82 */ /* 0x000f300000000a00 */
[----:B------:R-:W5:Y:S08]  /*0060*/  LDC.64 R20, c[0x0][0x210] ;  /* 0x00008400ff147b82 */ /* 0x000f700000000a00 */
[----:B------:R-:W5:Y:S01]  /*0070*/  LDC.64 R12, c[0x0][0x228] ;  /* 0x00008a00ff0c7b82 */ /* 0x000f620000000a00 */
[----:B-1----:R-:W-:-:S07]  /*0080*/  SHF.L.U32 R0, R0, 0x2, RZ ;  /* 0x0000000200007819 */ /* 0x002fce00000006ff */
[----:B------:R-:W1:Y:S01]  /*0090*/  LDC.64 R16, c[0x0][0x230] ;  /* 0x00008c00ff107b82 */ /* 0x000e620000000a00 */
[----:B---3--:R-:W-:Y:S02]  /*00a0*/  SHF.R.S32.HI R3, RZ, 0x15, R7 ;  /* 0x00000015ff037819 */ /* 0x008fe40000011407 */
[----:B------:R-:W-:Y:S02]  /*00b0*/  LOP3.LUT R0, R0, 0x1fc, RZ, 0xc0, !PT ;  /* 0x000001fc00007812 */ /* 0x000fe400078ec0ff */
[----:B------:R-:W-:Y:S01]  /*00c0*/  SGXT R3, R3, 0x1 ;  /* 0x000000010303781a */ /* 0x000fe20000000200 */
[----:B------:R-:W-:Y:S01]  /*00d0*/  HFMA2.MMA R2, -RZ, RZ, 1.625, 0 ;  /* 0x3e800000ff027435 */ /* 0x000fe200000001ff */
[----:B------:R-:W-:Y:S01]  /*00e0*/  LEA R0, R7, R0, 0xa ;  /* 0x0000000007007211 */ /* 0x000fe200078e50ff */
[----:B------:R-:W3:Y:S03]  /*00f0*/  LDC.64 R24, c[0x0][0x238] ;  /* 0x00008e00ff187b82 */ /* 0x000ee60000000a00 */
[----:B------:R-:W-:-:S04]  /*0100*/  LEA.HI R3, R3, R0, RZ, 0x8 ;  /* 0x0000000003037211 */ /* 0x000fc800078f40ff */
[----:B------:R-:W-:-:S04]  /*0110*/  LOP3.LUT R3, R3, 0xffffff00, RZ, 0xc0, !PT ;  /* 0xffffff0003037812 */ /* 0x000fc800078ec0ff */
[----:B------:R-:W-:-:S05]  /*0120*/  IADD3 R3, R0, -R3, RZ ;  /* 0x8000000300037210 */ /* 0x000fca0007ffe0ff */
[----:B--2---:R-:W-:-:S06]  /*0130*/  IMAD.WIDE R4, R3, 0x4, R4 ;  /* 0x0000000403047825 */ /* 0x004fcc00078e0204 */
[----:B------:R-:W2:Y:S01]  /*0140*/  LDG.E.EL.128 R4, desc[UR4][R4.64] ;  /* 0x0000000404047981 */ /* 0x000ea2000c2e1d00 */
[----:B----4-:R-:W-:-:S04]  /*0150*/  IMAD.WIDE R8, R3, 0x4, R8 ;  /* 0x0000000403087825 */ /* 0x010fc800078e0208 */
[----:B-----5:R-:W-:Y:S02]  /*0160*/  IMAD.WIDE R20, R0, 0x4, R20 ;  /* 0x0000000400147825 */ /* 0x020fe400078e0214 */
[----:B------:R-:W4:Y:S02]  /*0170*/  LDG.E.EL.128 R8, desc[UR4][R8.64] ;  /* 0x0000000408087981 */ /* 0x000f24000c2e1d00 */
[C---:B0-----:R-:W-:Y:S02]  /*0180*/  IMAD.WIDE R12, R3.reuse, 0x4, R12 ;  /* 0x00000004030c7825 */ /* 0x041fe400078e020c */
[----:B------:R-:W4:Y:S02]  /*0190*/  LDG.E.128 R28, desc[UR4][R20.64+0x800] ;  /* 0x00080004141c7981 */ /* 0x000f24000c1e1d00 */
[----:B-1----:R-:W-:Y:S02]  /*01a0*/  IMAD.WIDE R16, R3, 0x4, R16 ;  /* 0x0000000403107825 */ /* 0x002fe400078e0210 */
[----:B------:R-:W5:Y:S02]  /*01b0*/  LDG.E.128 R32, desc[UR4][R20.64] ;  /* 0x0000000414207981 */ /* 0x000f64000c1e1d00 */
[----:B--2---:R-:W-:Y:S01]  /*01c0*/  FADD R7, R7, 9.9999997473787516356e-06 ;  /* 0x3727c5ac07077421 */ /* 0x004fe20000000000 */
[----:B------:R-:W-:-:S04]  /*01d0*/  FADD R6, R6, 9.9999997473787516356e-06 ;  /* 0x3727c5ac06067421 */ /* 0x000fc80000000000 */
[----:B------:R-:W0:Y:S08]  /*01e0*/  MUFU.SQRT R14, R6 ;  /* 0x00000006000e7308 */ /* 0x000e300000002000 */
[----:B------:R-:W1:Y:S01]  /*01f0*/  MUFU.SQRT R7, R7 ;  /* 0x0000000700077308 */ /* 0x000e620000002000 */
[C---:B0-----:R-:W-:Y:S02]  /*0200*/  FSETP.GT.AND P0, PT, R14.reuse, 8.50705917302346158658e+37, PT ;  /* 0x7e8000000e00780b */ /* 0x041fe40003f04000 */
[----:B------:R-:W-:-:S02]  /*0210*/  FSETP.GEU.AND P2, PT, R14, 1.175494350822287508e-38, PT ;  /* 0x008000000e00780b */ /* 0x000fc40003f4e000 */
[C---:B-1----:R-:W-:Y:S02]  /*0220*/  FSETP.GT.AND P1, PT, R7.reuse, 8.50705917302346158658e+37, PT ;  /* 0x7e8000000700780b */ /* 0x042fe40003f24000 */
[----:B------:R-:W-:-:S07]  /*0230*/  FSETP.GEU.AND P3, PT, R7, 1.175494350822287508e-38, PT ;  /* 0x008000000700780b */ /* 0x000fce0003f6e000 */
[----:B------:R-:W-:-:S04]  /*0240*/  @P0 FMUL R14, R14, 0.25 ;  /* 0x3e8000000e0e0820 */ /* 0x000fc80000400000 */
[----:B------:R-:W-:Y:S01]  /*0250*/  @P1 FMUL R7, R7, 0.25 ;  /* 0x3e80000007071820 */ /* 0x000fe20000400000 */
[----:B------:R-:W-:-:S03]  /*0260*/  @!P2 FMUL R14, R14, 16777216 ;  /* 0x4b8000000e0ea820 */ /* 0x000fc60000400000 */
[----:B------:R-:W-:Y:S01]  /*0270*/  @!P3 FMUL R7, R7, 16777216 ;  /* 0x4b8000000707b820 */ /* 0x000fe20000400000 */
[----:B------:R-:W0:Y:S01]  /*0280*/  MUFU.RCP R6, R14 ;  /* 0x0000000e00067308 */ /* 0x000e220000001000 */
[C---:B------:R-:W-:Y:S02]  /*0290*/  FSEL R15, R2.reuse, 1, P0 ;  /* 0x3f800000020f7808 */ /* 0x040fe40000000000 */
[----:B------:R-:W-:-:S05]  /*02a0*/  FSEL R18, R2, 1, P1 ;  /* 0x3f80000002127808 */ /* 0x000fca0000800000 */
[----:B------:R-:W1:Y:S01]  /*02b0*/  MUFU.RCP R7, R7 ;  /* 0x0000000700077308 */ /* 0x000e620000001000 */
[----:B------:R-:W-:Y:S01]  /*02c0*/  @!P2 FMUL R15, R15, 16777216 ;  /* 0x4b8000000f0fa820 */ /* 0x000fe20000400000 */
[----:B------:R-:W-:-:S03]  /*02d0*/  @!P3 FMUL R18, R18, 16777216 ;  /* 0x4b8000001212b820 */ /* 0x000fc60000400000 */
[----:B0-----:R-:W-:Y:S02]  /*02e0*/  FMUL R6, R6, R15 ;  /* 0x0000000f06067220 */ /* 0x001fe40000400000 */
[----:B------:R-:W2:Y:S01]  /*02f0*/  LDG.E.EL.128 R12, desc[UR4][R12.64] ;  /* 0x000000040c0c7981 */ /* 0x000ea2000c2e1d00 */
[----:B-1----:R-:W-:-:S03]  /*0300*/  FMUL R3, R7, R18 ;  /* 0x0000001207037220 */ /* 0x002fc60000400000 */
[----:B------:R-:W2:Y:S01]  /*0310*/  LDG.E.EL.128 R16, desc[UR4][R16.64] ;  /* 0x0000000410107981 */ /* 0x000ea2000c2e1d00 */
[----:B------:R-:W-:Y:S01]  /*0320*/  FADD R7, R4, 9.9999997473787516356e-06 ;  /* 0x3727c5ac04077421 */ /* 0x000fe20000000000 */
[--C-:B----4-:R-:W-:Y:S01]  /*0330*/  FADD R4, R31, -R11.reuse ;  /* 0x8000000b1f047221 */ /* 0x110fe20000000000 */
[----:B-----5:R-:W-:Y:S01]  /*0340*/  FADD R20, R35, -R11 ;  /* 0x8000000b23147221 */ /* 0x020fe20000000000 */
[--C-:B------:R-:W-:Y:S01]  /*0350*/  FADD R21, R30, -R10.reuse ;  /* 0x8000000a1e157221 */ /* 0x100fe20000000000 */
[----:B------:R-:W-:Y:S01]  /*0360*/  FADD R23, R34, -R10 ;  /* 0x8000000a22177221 */ /* 0x000fe20000000000 */
[----:B------:R3:W0:Y:S01]  /*0370*/  MUFU.SQRT R36, R7 ;  /* 0x0000000700247308 */ /* 0x0006220000002000 */
[C---:B------:R-:W-:Y:S01]  /*0380*/  FMUL R4, R3.reuse, R4 ;  /* 0x0000000403047220 */ /* 0x040fe20000400000 */
[C---:B------:R-:W-:Y:S01]  /*0390*/  FMUL R21, R6.reuse, R21 ;  /* 0x0000001506157220 */ /* 0x040fe20000400000 */
[----:B------:R-:W-:Y:S01]  /*03a0*/  FMUL R23, R6, R23 ;  /* 0x0000001706177220 */ /* 0x000fe20000400000 */
[----:B------:R-:W-:Y:S01]  /*03b0*/  FMUL R10, R3, R20 ;  /* 0x00000014030a7220 */ /* 0x000fe20000400000 */
[----:B---3--:R-:W-:-:S05]  /*03c0*/  IMAD.WIDE R6, R0, 0x4, R24 ;  /* 0x0000000400067825 */ /* 0x008fca00078e0218 */
[----:B------:R-:W3:Y:S01]  /*03d0*/  LDG.E.128 R24, desc[UR4][R6.64+0x800] ;  /* 0x0008000406187981 */ /* 0x000ee2000c1e1d00 */
[C---:B0-----:R-:W-:Y:S02]  /*03e0*/  FSETP.GT.AND P0, PT, R36.reuse, 8.50705917302346158658e+37, PT ;  /* 0x7e8000002400780b */ /* 0x041fe40003f04000 */
[----:B------:R-:W-:-:S11]  /*03f0*/  FSETP.GEU.AND P1, PT, R36, 1.175494350822287508e-38, PT ;  /* 0x008000002400780b */ /* 0x000fd60003f2e000 */
[----:B------:R-:W-:-:S04]  /*0400*/  @P0 FMUL R36, R36, 0.25 ;  /* 0x3e80000024240820 */ /* 0x000fc80000400000 */
[----:B------:R-:W-:-:S04]  /*0410*/  @!P1 FMUL R36, R36, 16777216 ;  /* 0x4b80000024249820 */ /* 0x000fc80000400000 */
[----:B------:R-:W0:Y:S01]  /*0420*/  MUFU.RCP R11, R36 ;  /* 0x00000024000b7308 */ /* 0x000e220000001000 */
[----:B------:R-:W-:Y:S01]  /*0430*/  FADD R5, R5, 9.9999997473787516356e-06 ;  /* 0x3727c5ac05057421 */ /* 0x000fe20000000000 */
[C-C-:B--2---:R-:W-:Y:S01]  /*0440*/  FFMA R4, R15.reuse, R4, R19.reuse ;  /* 0x000000040f047223 */ /* 0x144fe20000000013 */
[----:B------:R-:W-:Y:S01]  /*0450*/  FFMA R10, R15, R10, R19 ;  /* 0x0000000a0f0a7223 */ /* 0x000fe20000000013 */
[C-C-:B------:R-:W-:Y:S01]  /*0460*/  FFMA R3, R14.reuse, R21, R18.reuse ;  /* 0x000000150e037223 */ /* 0x140fe20000000012 */
[----:B------:R-:W-:Y:S02]  /*0470*/  FFMA R15, R14, R23, R18 ;  /* 0x000000170e0f7223 */ /* 0x000fe40000000012 */
[----:B------:R1:W2:Y:S01]  /*0480*/  LDG.E.128 R20, desc[UR4][R6.64] ;  /* 0x0000000406147981 */ /* 0x0002a2000c1e1d00 */
[----:B------:R-:W-:-:S05]  /*0490*/  FSEL R14, R2, 1, P0 ;  /* 0x3f800000020e7808 */ /* 0x000fca0000000000 */
[----:B------:R-:W-:-:S04]  /*04a0*/  @!P1 FMUL R14, R14, 16777216 ;  /* 0x4b8000000e0e9820 */ /* 0x000fc80000400000 */
[----:B0-----:R-:W-:Y:S01]  /*04b0*/  FMUL R11, R11, R14 ;  /* 0x0000000e0b0b7220 */ /* 0x001fe20000400000 */
[----:B------:R-:W-:Y:S01]  /*04c0*/  FADD R32, R32, -R8 ;  /* 0x8000000820207221 */ /* 0x000fe20000000000 */
[----:B------:R-:W0:Y:S01]  /*04d0*/  MUFU.SQRT R14, R5 ;  /* 0x00000005000e7308 */ /* 0x000e220000002000 */
[----:B-1----:R-:W1:Y:S01]  /*04e0*/  LDC.64 R6, c[0x0][0x240] ;  /* 0x00009000ff067b82 */ /* 0x002e620000000a00 */
[C---:B0-----:R-:W-:Y:S02]  /*04f0*/  FSETP.GT.AND P0, PT, R14.reuse, 8.50705917302346158658e+37, PT ;  /* 0x7e8000000e00780b */ /* 0x041fe40003f04000 */
[----:B------:R-:W-:-:S11]  /*0500*/  FSETP.GEU.AND P1, PT, R14, 1.175494350822287508e-38, PT ;  /* 0x008000000e00780b */ /* 0x000fd60003f2e000 */
[----:B------:R-:W-:-:S04]  /*0510*/  @P0 FMUL R14, R14, 0.25 ;  /* 0x3e8000000e0e0820 */ /* 0x000fc80000400000 */
[----:B------:R-:W-:-:S06]  /*0520*/  @!P1 FMUL R14, R14, 16777216 ;  /* 0x4b8000000e0e9820 */ /* 0x000fcc0000400000 */
[----:B------:R-:W0:Y:S01]  /*0530*/  MUFU.RCP R14, R14 ;  /* 0x0000000e000e7308 */ /* 0x000e220000001000 */
[----:B------:R-:W-:Y:S01]  /*0540*/  FSEL R19, R2, 1, P0 ;  /* 0x3f80000002137808 */ /* 0x000fe20000000000 */
[----:B------:R-:W-:-:S04]  /*0550*/  FMUL R5, R11, R32 ;  /* 0x000000200b057220 */ /* 0x000fc80000400000 */
[----:B------:R-:W-:Y:S01]  /*0560*/  @!P1 FMUL R19, R19, 16777216 ;  /* 0x4b80000013139820 */ /* 0x000fe20000400000 */
[--C-:B------:R-:W-:Y:S01]  /*0570*/  FADD R33, R33, -R9.reuse ;  /* 0x8000000921217221 */ /* 0x100fe20000000000 */
[----:B------:R-:W-:Y:S01]  /*0580*/  FADD R28, R28, -R8 ;  /* 0x800000081c1c7221 */ /* 0x000fe20000000000 */
[----:B------:R-:W-:Y:S01]  /*0590*/  FADD R29, R29, -R9 ;  /* 0x800000091d1d7221 */ /* 0x000fe20000000000 */
[----:B------:R-:W-:Y:S01]  /*05a0*/  FFMA R5, R12, R5, R16 ;  /* 0x000000050c057223 */ /* 0x000fe20000000010 */
[----:B0-----:R-:W-:Y:S01]  /*05b0*/  FMUL R2, R14, R19 ;  /* 0x000000130e027220 */ /* 0x001fe20000400000 */
[----:B------:R-:W-:-:S03]  /*05c0*/  FMUL R11, R11, R28 ;  /* 0x0000001c0b0b7220 */ /* 0x000fc60000400000 */
[C---:B------:R-:W-:Y:S01]  /*05d0*/  FMUL R8, R2.reuse, R33 ;  /* 0x0000002102087220 */ /* 0x040fe20000400000 */
[----:B------:R-:W-:Y:S01]  /*05e0*/  FMUL R2, R2, R29 ;  /* 0x0000001d02027220 */ /* 0x000fe20000400000 */
[----:B------:R-:W-:Y:S02]  /*05f0*/  FFMA R11, R12, R11, R16 ;  /* 0x0000000b0c0b7223 */ /* 0x000fe40000000010 */
[C-C-:B------:R-:W-:Y:S01]  /*0600*/  FFMA R8, R13.reuse, R8, R17.reuse ;  /* 0x000000080d087223 */ /* 0x140fe20000000011 */
[----:B------:R-:W-:Y:S01]  /*0610*/  FFMA R2, R13, R2, R17 ;  /* 0x000000020d027223 */ /* 0x000fe20000000011 */
[----:B---3--:R-:W-:Y:S01]  /*0620*/  FSETP.GEU.AND P5, PT, R3, -R26, PT ;  /* 0x8000001a0300720b */ /* 0x008fe20003fae000 */
[----:B------:R-:W-:Y:S01]  /*0630*/  FADD R3, R26, R3 ;  /* 0x000000031a037221 */ /* 0x000fe20000000000 */
[----:B------:R-:W-:Y:S01]  /*0640*/  FSETP.GEU.AND P3, PT, R11, -R24, PT ;  /* 0x800000180b00720b */ /* 0x000fe20003f6e000 */
[----:B------:R-:W-:Y:S01]  /*0650*/  FADD R24, R24, R11 ;  /* 0x0000000b18187221 */ /* 0x000fe20000000000 */
[----:B------:R-:W-:Y:S01]  /*0660*/  FSETP.GEU.AND P4, PT, R2, -R25, PT ;  /* 0x800000190200720b */ /* 0x000fe20003f8e000 */
[----:B------:R-:W-:Y:S01]  /*0670*/  FADD R2, R25, R2 ;  /* 0x0000000219027221 */ /* 0x000fe20000000000 */
[----:B-1----:R-:W-:Y:S01]  /*0680*/  IMAD.WIDE R6, R0, 0x4, R6 ;  /* 0x0000000400067825 */ /* 0x002fe200078e0206 */
[----:B------:R-:W-:-:S02]  /*0690*/  SEL R26, R3, RZ, P5 ;  /* 0x000000ff031a7207 */ /* 0x000fc40002800000 */
[----:B------:R-:W-:Y:S02]  /*06a0*/  SEL R24, R24, RZ, P3 ;  /* 0x000000ff18187207 */ /* 0x000fe40001800000 */
[----:B------:R-:W-:Y:S02]  /*06b0*/  SEL R25, R2, RZ, P4 ;  /* 0x000000ff02197207 */ /* 0x000fe40002000000 */
[----:B--2---:R-:W-:Y:S01]  /*06c0*/  FSETP.GEU.AND P6, PT, R5, -R20, PT ;  /* 0x800000140500720b */ /* 0x004fe20003fce000 */
[----:B------:R-:W-:Y:S01]  /*06d0*/  FADD R5, R20, R5 ;  /* 0x0000000514057221 */ /* 0x000fe20000000000 */
[----:B------:R-:W-:Y:S01]  /*06e0*/  FSETP.GEU.AND P0, PT, R8, -R21, PT ;  /* 0x800000150800720b */ /* 0x000fe20003f0e000 */
[----:B------:R-:W-:Y:S01]  /*06f0*/  FADD R9, R21, R8 ;  /* 0x0000000815097221 */ /* 0x000fe20000000000 */
[----:B------:R-:W-:Y:S02]  /*0700*/  FSETP.GEU.AND P1, PT, R15, -R22, PT ;  /* 0x800000160f00720b */ /* 0x000fe40003f2e000 */
[----:B------:R-:W-:Y:S01]  /*0710*/  SEL R8, R5, RZ, P6 ;  /* 0x000000ff05087207 */ /* 0x000fe20003000000 */
[----:B------:R-:W-:Y:S01]  /*0720*/  FADD R15, R22, R15 ;  /* 0x0000000f160f7221 */ /* 0x000fe20000000000 */
[----:B------:R-:W-:Y:S01]  /*0730*/  FSETP.GEU.AND P2, PT, R10, -R23, PT ;  /* 0x800000170a00720b */ /* 0x000fe20003f4e000 */
[----:B------:R-:W-:Y:S01]  /*0740*/  FADD R23, R23, R10 ;  /* 0x0000000a17177221 */ /* 0x000fe20000000000 */
[----:B------:R-:W-:Y:S01]  /*0750*/  FSETP.GEU.AND P6, PT, R4, -R27, PT ;  /* 0x8000001b0400720b */ /* 0x000fe20003fce000 */
[----:B------:R-:W-:Y:S01]  /*0760*/  FADD R4, R27, R4 ;  /* 0x000000041b047221 */ /* 0x000fe20000000000 */
[----:B------:R-:W-:-:S02]  /*0770*/  SEL R9, R9, RZ, P0 ;  /* 0x000000ff09097207 */ /* 0x000fc40000000000 */
[----:B------:R-:W-:Y:S02]  /*0780*/  SEL R10, R15, RZ, P1 ;  /* 0x000000ff0f0a7207 */ /* 0x000fe40000800000 */
[----:B------:R-:W-:Y:S02]  /*0790*/  SEL R11, R23, RZ, P2 ;  /* 0x000000ff170b7207 */ /* 0x000fe40001000000 */
[----:B------:R-:W-:-:S03]  /*07a0*/  SEL R27, R4, RZ, P6 ;  /* 0x000000ff041b7207 */ /* 0x000fc60003000000 */
[----:B------:R-:W-:Y:S04]  /*07b0*/  STG.E.128 desc[UR4][R6.64], R8 ;  /* 0x0000000806007986 */ /* 0x000fe8000c101d04 */
[----:B------:R-:W-:Y:S01]  /*07c0*/  STG.E.128 desc[UR4][R6.64+0x800], R24 ;  /* 0x0008001806007986 */ /* 0x000fe2000c101d04 */
[----:B------:R-:W-:Y:S05]  /*07d0*/  EXIT ;  /* 0x000000000000794d */ /* 0x000fea0003800000 */
.L_x_0:
[----:B------:R-:W-:-:S00]  /*07e0*/  BRA `(.L_x_0) ;  /* 0xfffffffc00fc7947 */ /* 0x000fc0000383ffff */
[----:B------:R-:W-:-:S00]  /*07f0*/  NOP ;  /* 0x0000000000007918 */ /* 0x000fc00000000000 */
        /* <DEDUP_REMOVED lines=8> */
.L_x_1:


//--------------------- .nv.global.init           --------------------------
	.section	.nv.global.init,"aw",@progbits
.nv.global.init:
	.type		_$_str,@object
	.size		_$_str,(_$_str_$_2 - _$_str)
_$_str:
        /*0000*/ 	.byte	0x5f, 0x5f, 0x43, 0x55, 0x44, 0x41, 0x5f, 0x46, 0x54, 0x5a, 0x00
	.type		_$_str_$_2,@object
	.size		_$_str_$_2,(.L_1 - _$_str_$_2)
_$_str_$_2:
        /*000b*/ 	.byte	0x5f, 0x5f, 0x43, 0x55, 0x44, 0x41, 0x5f, 0x50, 0x52, 0x45, 0x43, 0x5f, 0x53, 0x51, 0x52, 0x54
        /*001b*/ 	.byte	0x00
.L_1:


//--------------------- .nv.constant0.triton_poi_fused__native_batch_norm_legit_no_training_add_relu_11 --------------------------
	.section	.nv.constant0.triton_poi_fused__native_batch_norm_legit_no_training_add_relu_11,"a",@progbits
	.sectionflags	@""
	.align	4
.nv.constant0.triton_poi_fused__native_batch_norm_legit_no_training_add_relu_11:
	.zero		588
